	.headerflags	@"EF_CUDA_TEXMODE_UNIFIED EF_CUDA_64BIT_ADDRESS EF_CUDA_ACCELERATORS EF_CUDA_SM90 EF_CUDA_VIRTUAL_SM(EF_CUDA_SM90)"
	.elftype	@"ET_EXEC"


//--------------------- .nv.info                  --------------------------
	.section	.nv.info,"",@"SHT_CUDA_INFO"
	.align	4


	//----- nvinfo : EIATTR_REGCOUNT
	.align		4
        /*0000*/ 	.byte	0x04, 0x2f
        /*0002*/ 	.short	(.L_1 - .L_0)
	.align		4
.L_0:
        /*0004*/ 	.word	index@(triton_poi_fused__to_copy_add_arange_mul_0)
        /*0008*/ 	.word	0x00000009


	//----- nvinfo : EIATTR_MIN_STACK_SIZE
	.align		4
.L_1:
        /*000c*/ 	.byte	0x04, 0x12
        /*000e*/ 	.short	(.L_3 - .L_2)
	.align		4
.L_2:
        /*0010*/ 	.word	index@(triton_poi_fused__to_copy_add_arange_mul_0)
        /*0014*/ 	.word	0x00000000


	//----- nvinfo : EIATTR_FRAME_SIZE
	.align		4
.L_3:
        /*0018*/ 	.byte	0x04, 0x11
        /*001a*/ 	.short	(.L_5 - .L_4)
	.align		4
.L_4:
        /*001c*/ 	.word	index@(triton_poi_fused__to_copy_add_arange_mul_0)
        /*0020*/ 	.word	0x00000000


	//----- nvinfo : EIATTR_MIN_STACK_SIZE
	.align		4
.L_5:
        /*0024*/ 	.byte	0x04, 0x12
        /*0026*/ 	.short	(.L_7 - .L_6)
	.align		4
.L_6:
        /*0028*/ 	.word	index@(triton_poi_fused__to_copy_add_arange_mul_0)
        /*002c*/ 	.word	0x00000000
.L_7:


//--------------------- .nv.info.triton_poi_fused__to_copy_add_arange_mul_0 --------------------------
	.section	.nv.info.triton_poi_fused__to_copy_add_arange_mul_0,"",@"SHT_CUDA_INFO"
	.sectionflags	@""
	.align	4


	//----- nvinfo : EIATTR_CUDA_API_VERSION
	.align		4
        /*0000*/ 	.byte	0x04, 0x37
        /*0002*/ 	.short	(.L_9 - .L_8)
.L_8:
        /*0004*/ 	.word	0x0000007c


	//----- nvinfo : EIATTR_KPARAM_INFO
	.align		4
.L_9:
        /*0008*/ 	.byte	0x04, 0x17
        /*000a*/ 	.short	(.L_11 - .L_10)
.L_10:
        /*000c*/ 	.word	0x00000000
        /*0010*/ 	.short	0x0001
        /*0012*/ 	.short	0x0008
        /*0014*/ 	.byte	0x00, 0xf0, 0x11, 0x00


	//----- nvinfo : EIATTR_KPARAM_INFO
	.align		4
.L_11:
        /*0018*/ 	.byte	0x04, 0x17
        /*001a*/ 	.short	(.L_13 - .L_12)
.L_12:
        /*001c*/ 	.word	0x00000000
        /*0020*/ 	.short	0x0000
        /*0022*/ 	.short	0x0000
        /*0024*/ 	.byte	0x00, 0xf4, 0x21, 0x00


	//----- nvinfo : EIATTR_SPARSE_MMA_MASK
	.align		4
.L_13:
        /*0028*/ 	.byte	0x03, 0x50
        /*002a*/ 	.short	0x0000


	//----- nvinfo : EIATTR_MAXREG_COUNT
	.align		4
        /*002c*/ 	.byte	0x03, 0x1b
        /*002e*/ 	.short	0x00ff


	//----- nvinfo : EIATTR_EXIT_INSTR_OFFSETS
	.align		4
        /*0030*/ 	.byte	0x04, 0x1c
        /*0032*/ 	.short	(.L_15 - .L_14)


	//   ....[0]....
.L_14:
        /*0034*/ 	.word	0x000000d0


	//   ....[1]....
        /*0038*/ 	.word	0x00000100


	//----- nvinfo : EIATTR_REQNTID
	.align		4
.L_15:
        /*003c*/ 	.byte	0x04, 0x10
        /*003e*/ 	.short	(.L_17 - .L_16)
.L_16:
        /*0040*/ 	.word	0x00000020
        /*0044*/ 	.word	0x00000001
        /*0048*/ 	.word	0x00000001


	//----- nvinfo : EIATTR_CBANK_PARAM_SIZE
	.align		4
.L_17:
        /*004c*/ 	.byte	0x03, 0x19
        /*004e*/ 	.short	0x000c


	//----- nvinfo : EIATTR_PARAM_CBANK
	.align		4
        /*0050*/ 	.byte	0x04, 0x0a
        /*0052*/ 	.short	(.L_19 - .L_18)
	.align		4
.L_18:
        /*0054*/ 	.word	index@(.nv.constant0.triton_poi_fused__to_copy_add_arange_mul_0)
        /*0058*/ 	.short	0x0210
        /*005a*/ 	.short	0x000c


	//----- nvinfo : EIATTR_SW_WAR
	.align		4
.L_19:
        /*005c*/ 	.byte	0x04, 0x36
        /*005e*/ 	.short	(.L_21 - .L_20)
.L_20:
        /*0060*/ 	.word	0x00000008
.L_21:


//--------------------- .nv.callgraph             --------------------------
	.section	.nv.callgraph,"",@"SHT_CUDA_CALLGRAPH"
	.align	4
	.sectionentsize	8
	.align		4
        /*0000*/ 	.word	0x00000000
	.align		4
        /*0004*/ 	.word	0xffffffff
	.align		4
        /*0008*/ 	.word	0x00000000
	.align		4
        /*000c*/ 	.word	0xfffffffe
	.align		4
        /*0010*/ 	.word	0x00000000
	.align		4
        /*0014*/ 	.word	0xfffffffd
	.align		4
        /*0018*/ 	.word	0x00000000
	.align		4
        /*001c*/ 	.word	0xfffffffc


//--------------------- .text.triton_poi_fused__to_copy_add_arange_mul_0 --------------------------
	.section	.text.triton_poi_fused__to_copy_add_arange_mul_0,"ax",@progbits
	.align	128
        .global         triton_poi_fused__to_copy_add_arange_mul_0
        .type           triton_poi_fused__to_copy_add_arange_mul_0,@function
        .size           triton_poi_fused__to_copy_add_arange_mul_0,(.L_x_1 - triton_poi_fused__to_copy_add_arange_mul_0)
        .other          triton_poi_fused__to_copy_add_arange_mul_0,@"STO_CUDA_ENTRY STV_DEFAULT"
triton_poi_fused__to_copy_add_arange_mul_0:
.text.triton_poi_fused__to_copy_add_arange_mul_0:
[----:B------:R-:W0:Y:S02]  /*0000*/  LDC R1, c[0x0][0x28] ;  /* 0x00000a00ff017b82 */ /* 0x000e240000000800 */
[----:B------:R-:W1:Y:S01]  /*0010*/  S2R R6, SR_TID.X ;  /* 0x0000000000067919 */ /* 0x000e620000002100 */
[----:B------:R-:W2:Y:S01]  /*0020*/  LDC.64 R2, c[0x0][0x210] ;  /* 0x00008400ff027b82 */ /* 0x000ea20000000a00 */
[----:B------:R-:W3:Y:S01]  /*0030*/  S2R R5, SR_CTAID.X ;  /* 0x0000000000057919 */ /* 0x000ee20000002500 */
[C---:B-1----:R-:W-:Y:S02]  /*0040*/  LOP3.LUT R0, R6.reuse, 0xf, RZ, 0xc0, !PT ;  /* 0x0000000f06007812 */ /* 0x042fe400078ec0ff */
[----:B------:R-:W-:-:S03]  /*0050*/  LOP3.LUT P0, RZ, R6, 0x10, RZ, 0xc0, !PT ;  /* 0x0000001006ff7812 */ /* 0x000fc6000780c0ff */
[----:B---3--:R-:W-:-:S04]  /*0060*/  IMAD R5, R5, 0x10, R0 ;  /* 0x0000001005057824 */ /* 0x008fc800078e0200 */
[C---:B--2---:R-:W-:Y:S01]  /*0070*/  IMAD.WIDE R2, R5.reuse, 0x8, R2 ;  /* 0x0000000805027825 */ /* 0x044fe200078e0202 */
[----:B------:R-:W-:Y:S02]  /*0080*/  I2FP.F32.S32 R0, R5 ;  /* 0x0000000500007245 */ /* 0x000fe40000201400 */
[----:B------:R-:W-:-:S03]  /*0090*/  ISETP.LT.AND P0, PT, R5, 0xa, !P0 ;  /* 0x0000000a0500780c */ /* 0x000fc60004701270 */
[----:B------:R-:W-:-:S04]  /*00a0*/  FMUL R0, R0, 0.80000001192092895508 ;  /* 0x3f4ccccd00007820 */ /* 0x000fc80000400000 */
[----:B------:R-:W1:Y:S02]  /*00b0*/  F2I.TRUNC.NTZ R4, R0 ;  /* 0x0000000000047305 */ /* 0x000e64000020f100 */
[----:B-1----:R-:W-:-:S04]  /*00c0*/  SHF.R.S32.HI R5, RZ, 0x1f, R4 ;  /* 0x0000001fff057819 */ /* 0x002fc80000011404 */
[----:B------:R-:W-:Y:S05]  /*00d0*/  @!P0 EXIT ;  /* 0x000000000000894d */ /* 0x000fea0003800000 */
[----:B------:R-:W-:Y:S02]  /*00e0*/  ULDC.64 UR4, c[0x0][0x208] ;  /* 0x0000820000047ab9 */ /* 0x000fe40000000a00 */
[----:B------:R-:W-:Y:S01]  /*00f0*/  STG.E.64 desc[UR4][R2.64], R4 ;  /* 0x0000000402007986 */ /* 0x000fe2000c101b04 */
[----:B------:R-:W-:Y:S05]  /*0100*/  EXIT ;  /* 0x000000000000794d */ /* 0x000fea0003800000 */
.L_x_0:
[----:B------:R-:W-:-:S00]  /*0110*/  BRA `(.L_x_0) ;  /* 0xfffffffc00fc7947 */ /* 0x000fc0000383ffff */
[----:B------:R-:W-:-:S00]  /*0120*/  NOP ;  /* 0x0000000000007918 */ /* 0x000fc00000000000 */
        /* <DEDUP_REMOVED lines=13> */
.L_x_1:


//--------------------- .nv.constant0.triton_poi_fused__to_copy_add_arange_mul_0 --------------------------
	.section	.nv.constant0.triton_poi_fused__to_copy_add_arange_mul_0,"a",@progbits
	.sectionflags	@""
	.align	4
.nv.constant0.triton_poi_fused__to_copy_add_arange_mul_0:
	.zero		540
